//
// Generated by NVIDIA NVVM Compiler
//
// Compiler Build ID: CL-36424714
// Cuda compilation tools, release 13.0, V13.0.88
// Based on NVVM 20.0.0
//

.version 9.0
.target sm_100
.address_size 64

	// .globl	_Z12stereoKernelPhS_S_dii

.visible .entry _Z12stereoKernelPhS_S_dii(
	.param .u64 .ptr .align 1 _Z12stereoKernelPhS_S_dii_param_0,
	.param .u64 .ptr .align 1 _Z12stereoKernelPhS_S_dii_param_1,
	.param .u64 .ptr .align 1 _Z12stereoKernelPhS_S_dii_param_2,
	.param .f64 _Z12stereoKernelPhS_S_dii_param_3,
	.param .u32 _Z12stereoKernelPhS_S_dii_param_4,
	.param .u32 _Z12stereoKernelPhS_S_dii_param_5
)
{
	.reg .pred 	%p<12>;
	.reg .b16 	%rs<2>;
	.reg .b32 	%r<97>;
	.reg .b64 	%rd<19>;
	.reg .b64 	%fd<33>;

	ld.param.u64 	%rd4, [_Z12stereoKernelPhS_S_dii_param_0];
	ld.param.u64 	%rd5, [_Z12stereoKernelPhS_S_dii_param_1];
	ld.param.u64 	%rd6, [_Z12stereoKernelPhS_S_dii_param_2];
	ld.param.f64 	%fd3, [_Z12stereoKernelPhS_S_dii_param_3];
	ld.param.u32 	%r21, [_Z12stereoKernelPhS_S_dii_param_4];
	ld.param.u32 	%r23, [_Z12stereoKernelPhS_S_dii_param_5];
	cvta.to.global.u64 	%rd1, %rd6;
	mov.u32 	%r24, %ctaid.x;
	mov.u32 	%r25, %ntid.x;
	mov.u32 	%r26, %tid.x;
	mad.lo.s32 	%r27, %r24, %r25, %r26;
	mov.u32 	%r28, %ctaid.y;
	mov.u32 	%r29, %ntid.y;
	mov.u32 	%r30, %tid.y;
	mad.lo.s32 	%r31, %r28, %r29, %r30;
	setp.lt.u32 	%p1, %r31, 5;
	add.s32 	%r32, %r21, -5;
	setp.gt.s32 	%p2, %r31, %r32;
	or.pred  	%p3, %p1, %p2;
	setp.lt.s32 	%p4, %r27, 5;
	or.pred  	%p5, %p4, %p3;
	add.s32 	%r33, %r23, -5;
	setp.gt.s32 	%p6, %r27, %r33;
	or.pred  	%p7, %p5, %p6;
	@%p7 bra 	$L__BB0_8;
	cvta.to.global.u64 	%rd2, %rd4;
	add.s32 	%r37, %r31, -5;
	mul.lo.s32 	%r38, %r23, %r37;
	add.s32 	%r3, %r38, -5;
	add.s32 	%r4, %r27, %r38;
	cvta.to.global.u64 	%rd3, %rd5;
	mov.b32 	%r91, 2147483647;
	mov.b32 	%r90, 0;
	cvt.u64.u32 	%rd8, %r27;
$L__BB0_2:
	sub.s32 	%r94, %r4, %r90;
	mov.f64 	%fd32, 0d0000000000000000;
	mov.b32 	%r93, 0;
	mov.u32 	%r95, %r4;
	mov.u32 	%r96, %r3;
$L__BB0_3:
	add.s32 	%r40, %r96, 5;
	cvt.s64.s32 	%rd7, %r40;
	add.s64 	%rd9, %rd8, %rd7;
	add.s64 	%rd10, %rd2, %rd9;
	ld.global.u8 	%r41, [%rd10+-5];
	add.s32 	%r42, %r94, -5;
	cvt.s64.s32 	%rd11, %r42;
	add.s64 	%rd12, %rd3, %rd11;
	ld.global.u8 	%r43, [%rd12];
	sub.s32 	%r44, %r41, %r43;
	mul.lo.s32 	%r45, %r44, %r44;
	cvt.rn.f64.u32 	%fd5, %r45;
	add.f64 	%fd6, %fd32, %fd5;
	ld.global.u8 	%r46, [%rd10+-4];
	ld.global.u8 	%r47, [%rd12+1];
	sub.s32 	%r48, %r46, %r47;
	mul.lo.s32 	%r49, %r48, %r48;
	cvt.rn.f64.u32 	%fd7, %r49;
	add.f64 	%fd8, %fd6, %fd7;
	ld.global.u8 	%r50, [%rd10+-3];
	ld.global.u8 	%r51, [%rd12+2];
	sub.s32 	%r52, %r50, %r51;
	mul.lo.s32 	%r53, %r52, %r52;
	cvt.rn.f64.u32 	%fd9, %r53;
	add.f64 	%fd10, %fd8, %fd9;
	ld.global.u8 	%r54, [%rd10+-2];
	ld.global.u8 	%r55, [%rd12+3];
	sub.s32 	%r56, %r54, %r55;
	mul.lo.s32 	%r57, %r56, %r56;
	cvt.rn.f64.u32 	%fd11, %r57;
	add.f64 	%fd12, %fd10, %fd11;
	ld.global.u8 	%r58, [%rd10+-1];
	ld.global.u8 	%r59, [%rd12+4];
	sub.s32 	%r60, %r58, %r59;
	mul.lo.s32 	%r61, %r60, %r60;
	cvt.rn.f64.u32 	%fd13, %r61;
	add.f64 	%fd14, %fd12, %fd13;
	cvt.s64.s32 	%rd13, %r95;
	add.s64 	%rd14, %rd2, %rd13;
	ld.global.u8 	%r62, [%rd14];
	ld.global.u8 	%r63, [%rd12+5];
	sub.s32 	%r64, %r62, %r63;
	mul.lo.s32 	%r65, %r64, %r64;
	cvt.rn.f64.u32 	%fd15, %r65;
	add.f64 	%fd16, %fd14, %fd15;
	ld.global.u8 	%r66, [%rd14+1];
	ld.global.u8 	%r67, [%rd12+6];
	sub.s32 	%r68, %r66, %r67;
	mul.lo.s32 	%r69, %r68, %r68;
	cvt.rn.f64.u32 	%fd17, %r69;
	add.f64 	%fd18, %fd16, %fd17;
	ld.global.u8 	%r70, [%rd14+2];
	ld.global.u8 	%r71, [%rd12+7];
	sub.s32 	%r72, %r70, %r71;
	mul.lo.s32 	%r73, %r72, %r72;
	cvt.rn.f64.u32 	%fd19, %r73;
	add.f64 	%fd20, %fd18, %fd19;
	ld.global.u8 	%r74, [%rd14+3];
	ld.global.u8 	%r75, [%rd12+8];
	sub.s32 	%r76, %r74, %r75;
	mul.lo.s32 	%r77, %r76, %r76;
	cvt.rn.f64.u32 	%fd21, %r77;
	add.f64 	%fd22, %fd20, %fd21;
	ld.global.u8 	%r78, [%rd14+4];
	ld.global.u8 	%r79, [%rd12+9];
	sub.s32 	%r80, %r78, %r79;
	mul.lo.s32 	%r81, %r80, %r80;
	cvt.rn.f64.u32 	%fd23, %r81;
	add.f64 	%fd24, %fd22, %fd23;
	ld.global.u8 	%r82, [%rd14+5];
	ld.global.u8 	%r83, [%rd12+10];
	sub.s32 	%r84, %r82, %r83;
	mul.lo.s32 	%r85, %r84, %r84;
	cvt.rn.f64.u32 	%fd25, %r85;
	add.f64 	%fd32, %fd24, %fd25;
	add.s32 	%r96, %r96, %r23;
	add.s32 	%r95, %r95, %r23;
	add.s32 	%r94, %r94, %r23;
	add.s32 	%r93, %r93, 1;
	setp.ne.s32 	%p8, %r93, 11;
	@%p8 bra 	$L__BB0_3;
	cvt.rn.f64.s32 	%fd26, %r91;
	setp.lt.f64 	%p9, %fd32, %fd26;
	cvt.rzi.s32.f64 	%r86, %fd32;
	selp.b32 	%r92, %r90, %r92, %p9;
	selp.b32 	%r91, %r86, %r91, %p9;
	add.s32 	%r90, %r90, 1;
	setp.ne.s32 	%p10, %r90, 71;
	@%p10 bra 	$L__BB0_2;
	setp.lt.s32 	%p11, %r92, 1;
	@%p11 bra 	$L__BB0_7;
	cvt.rn.f64.u32 	%fd27, %r92;
	mov.f64 	%fd28, 0d40E0EF0000000000;
	div.rn.f64 	%fd29, %fd28, %fd27;
	mul.f64 	%fd30, %fd29, 0d406FE00000000000;
	div.rn.f64 	%fd31, %fd30, %fd3;
	cvt.rzi.u32.f64 	%r88, %fd31;
	mad.lo.s32 	%r89, %r23, %r31, %r27;
	cvt.s64.s32 	%rd17, %r89;
	add.s64 	%rd18, %rd1, %rd17;
	st.global.u8 	[%rd18], %r88;
	bra.uni 	$L__BB0_8;
$L__BB0_7:
	mad.lo.s32 	%r87, %r23, %r31, %r27;
	cvt.s64.s32 	%rd15, %r87;
	add.s64 	%rd16, %rd1, %rd15;
	mov.b16 	%rs1, 255;
	st.global.u8 	[%rd16], %rs1;
$L__BB0_8:
	ret;

}


// ===== COMPILED SASS (sm_100) =====

	.target	sm_100

	.elftype	@"ET_EXEC"


//--------------------- .note.nv.tkinfo           --------------------------
	.section	.note.nv.tkinfo,"",@"SHT_NOTE"
	.sectionflags	@"SHF_NOTE_NV_TKINFO"
	.tkinfo
        /*0018*/ 	.word	0x00000002
        /*0030*/ 	.string	""
        /*0030*/ 	.string	"ptxas"
        /*0030*/ 	.string	"Cuda compilation tools, release 13.0, V13.0.88"
        /*0030*/ 	.string	"Build cuda_13.0.r13.0/compiler.36424714_0"
        /*0030*/ 	.string	"-arch sm_100 -m 64 "



//--------------------- .note.nv.cuinfo           --------------------------
	.section	.note.nv.cuinfo,"",@"SHT_NOTE"
	.sectionflags	@"SHF_NOTE_NV_CUINFO"
        /*0018*/ 	.short	0x0002
        /*001a*/ 	.short	0x0064
        /*001c*/ 	.short	0x0082
	.zero		2


//--------------------- .nv.info                  --------------------------
	.section	.nv.info,"",@"SHT_CUDA_INFO"
	.align	4


	//----- nvinfo : EIATTR_REGCOUNT
	.align		4
        /*0000*/ 	.byte	0x04, 0x2f
        /*0002*/ 	.short	(.L_1 - .L_0)
	.align		4
.L_0:
        /*0004*/ 	.word	index@(_Z12stereoKernelPhS_S_dii)
        /*0008*/ 	.word	0x00000020


	//----- nvinfo : EIATTR_FRAME_SIZE
	.align		4
.L_1:
        /*000c*/ 	.byte	0x04, 0x11
        /*000e*/ 	.short	(.L_3 - .L_2)
	.align		4
.L_2:
        /*0010*/ 	.word	index@($__internal_0_$__cuda_sm20_div_rn_f64_full)
        /*0014*/ 	.word	0x00000000


	//----- nvinfo : EIATTR_FRAME_SIZE
	.align		4
.L_3:
        /*0018*/ 	.byte	0x04, 0x11
        /*001a*/ 	.short	(.L_5 - .L_4)
	.align		4
.L_4:
        /*001c*/ 	.word	index@(_Z12stereoKernelPhS_S_dii)
        /*0020*/ 	.word	0x00000000


	//----- nvinfo : EIATTR_MIN_STACK_SIZE
	.align		4
.L_5:
        /*0024*/ 	.byte	0x04, 0x12
        /*0026*/ 	.short	(.L_7 - .L_6)
	.align		4
.L_6:
        /*0028*/ 	.word	index@(_Z12stereoKernelPhS_S_dii)
        /*002c*/ 	.word	0x00000000
.L_7:


//--------------------- .nv.compat                --------------------------
	.section	.nv.compat,"",@"SHT_CUDA_COMPAT_INFO"
	.align	4
        /*0000*/ 	.byte	0x02, 0x09, 0x00, 0x00, 0x02, 0x02, 0x01, 0x00, 0x02, 0x05, 0x05, 0x00, 0x03, 0x07, 0x01, 0x01
        /*0010*/ 	.byte	0x02, 0x03, 0x00, 0x00, 0x02, 0x06, 0x01, 0x00, 0x04, 0x0b, 0x08, 0x00, 0x01, 0x00, 0x00, 0x00
        /*0020*/ 	.byte	0x00, 0x00, 0x00, 0x00


//--------------------- .nv.info._Z12stereoKernelPhS_S_dii --------------------------
	.section	.nv.info._Z12stereoKernelPhS_S_dii,"",@"SHT_CUDA_INFO"
	.sectionflags	@""
	.align	4


	//----- nvinfo : EIATTR_CUDA_API_VERSION
	.align		4
        /*0000*/ 	.byte	0x04, 0x37
        /*0002*/ 	.short	(.L_9 - .L_8)
.L_8:
        /*0004*/ 	.word	0x00000082


	//----- nvinfo : EIATTR_KPARAM_INFO
	.align		4
.L_9:
        /*0008*/ 	.byte	0x04, 0x17
        /*000a*/ 	.short	(.L_11 - .L_10)
.L_10:
        /*000c*/ 	.word	0x00000000
        /*0010*/ 	.short	0x0005
        /*0012*/ 	.short	0x0024
        /*0014*/ 	.byte	0x00, 0xf0, 0x11, 0x00


	//----- nvinfo : EIATTR_KPARAM_INFO
	.align		4
.L_11:
        /*0018*/ 	.byte	0x04, 0x17
        /*001a*/ 	.short	(.L_13 - .L_12)
.L_12:
        /*001c*/ 	.word	0x00000000
        /*0020*/ 	.short	0x0004
        /*0022*/ 	.short	0x0020
        /*0024*/ 	.byte	0x00, 0xf0, 0x11, 0x00


	//----- nvinfo : EIATTR_KPARAM_INFO
	.align		4
.L_13:
        /*0028*/ 	.byte	0x04, 0x17
        /*002a*/ 	.short	(.L_15 - .L_14)
.L_14:
        /*002c*/ 	.word	0x00000000
        /*0030*/ 	.short	0x0003
        /*0032*/ 	.short	0x0018
        /*0034*/ 	.byte	0x00, 0xf0, 0x21, 0x00


	//----- nvinfo : EIATTR_KPARAM_INFO
	.align		4
.L_15:
        /*0038*/ 	.byte	0x04, 0x17
        /*003a*/ 	.short	(.L_17 - .L_16)
.L_16:
        /*003c*/ 	.word	0x00000000
        /*0040*/ 	.short	0x0002
        /*0042*/ 	.short	0x0010
        /*0044*/ 	.byte	0x00, 0xf5, 0x21, 0x00


	//----- nvinfo : EIATTR_KPARAM_INFO
	.align		4
.L_17:
        /*0048*/ 	.byte	0x04, 0x17
        /*004a*/ 	.short	(.L_19 - .L_18)
.L_18:
        /*004c*/ 	.word	0x00000000
        /*0050*/ 	.short	0x0001
        /*0052*/ 	.short	0x0008
        /*0054*/ 	.byte	0x00, 0xf5, 0x21, 0x00


	//----- nvinfo : EIATTR_KPARAM_INFO
	.align		4
.L_19:
        /*0058*/ 	.byte	0x04, 0x17
        /*005a*/ 	.short	(.L_21 - .L_20)
.L_20:
        /*005c*/ 	.word	0x00000000
        /*0060*/ 	.short	0x0000
        /*0062*/ 	.short	0x0000
        /*0064*/ 	.byte	0x00, 0xf5, 0x21, 0x00


	//----- nvinfo : EIATTR_SPARSE_MMA_MASK
	.align		4
.L_21:
        /*0068*/ 	.byte	0x03, 0x50
        /*006a*/ 	.short	0x0000


	//----- nvinfo : EIATTR_MAXREG_COUNT
	.align		4
        /*006c*/ 	.byte	0x03, 0x1b
        /*006e*/ 	.short	0x00ff


	//----- nvinfo : EIATTR_MERCURY_ISA_VERSION
	.align		4
        /*0070*/ 	.byte	0x03, 0x5f
        /*0072*/ 	.short	0x0101


	//----- nvinfo : EIATTR_VRC_CTA_INIT_COUNT
	.align		4
        /*0074*/ 	.byte	0x02, 0x4a
	.zero		1
	.zero		1


	//----- nvinfo : EIATTR_EXIT_INSTR_OFFSETS
	.align		4
        /*0078*/ 	.byte	0x04, 0x1c
        /*007a*/ 	.short	(.L_23 - .L_22)


	//   ....[0]....
.L_22:
        /*007c*/ 	.word	0x00000100


	//   ....[1]....
        /*0080*/ 	.word	0x00000b10


	//   ....[2]....
        /*0084*/ 	.word	0x00000b90


	//----- nvinfo : EIATTR_CRS_STACK_SIZE
	.align		4
.L_23:
        /*0088*/ 	.byte	0x04, 0x1e
        /*008a*/ 	.short	(.L_25 - .L_24)
.L_24:
        /*008c*/ 	.word	0x00000000


	//----- nvinfo : EIATTR_CBANK_PARAM_SIZE
	.align		4
.L_25:
        /*0090*/ 	.byte	0x03, 0x19
        /*0092*/ 	.short	0x0028


	//----- nvinfo : EIATTR_PARAM_CBANK
	.align		4
        /*0094*/ 	.byte	0x04, 0x0a
        /*0096*/ 	.short	(.L_27 - .L_26)
	.align		4
.L_26:
        /*0098*/ 	.word	index@(.nv.constant0._Z12stereoKernelPhS_S_dii)
        /*009c*/ 	.short	0x0380
        /*009e*/ 	.short	0x0028


	//----- nvinfo : EIATTR_SW_WAR
	.align		4
.L_27:
        /*00a0*/ 	.byte	0x04, 0x36
        /*00a2*/ 	.short	(.L_29 - .L_28)
.L_28:
        /*00a4*/ 	.word	0x00000008
.L_29:


//--------------------- .nv.callgraph             --------------------------
	.section	.nv.callgraph,"",@"SHT_CUDA_CALLGRAPH"
	.align	4
	.sectionentsize	8
	.align		4
        /*0000*/ 	.word	0x00000000
	.align		4
        /*0004*/ 	.word	0xffffffff
	.align		4
        /*0008*/ 	.word	0x00000000
	.align		4
        /*000c*/ 	.word	0xfffffffe
	.align		4
        /*0010*/ 	.word	0x00000000
	.align		4
        /*0014*/ 	.word	0xfffffffd
	.align		4
        /*0018*/ 	.word	0x00000000
	.align		4
        /*001c*/ 	.word	0xfffffffc


//--------------------- .text._Z12stereoKernelPhS_S_dii --------------------------
	.section	.text._Z12stereoKernelPhS_S_dii,"ax",@progbits
	.align	128
        .global         _Z12stereoKernelPhS_S_dii
        .type           _Z12stereoKernelPhS_S_dii,@function
        .size           _Z12stereoKernelPhS_S_dii,(.L_x_13 - _Z12stereoKernelPhS_S_dii)
        .other          _Z12stereoKernelPhS_S_dii,@"STO_CUDA_ENTRY STV_DEFAULT"
_Z12stereoKernelPhS_S_dii:
.text._Z12stereoKernelPhS_S_dii:
[----:B------:R-:W-:Y:S01]  /*0000*/  LDC R1, c[0x0][0x37c] ;  /* 0x0000df00ff017b82 */ /* 0x000fe20000000800 */
[----:B------:R-:W0:Y:S07]  /*0010*/  S2R R3, SR_TID.Y ;  /* 0x0000000000037919 */ /* 0x000e2e0000002200 */
[----:B------:R-:W1:Y:S01]  /*0020*/  LDC R2, c[0x0][0x360] ;  /* 0x0000d800ff027b82 */ /* 0x000e620000000800 */
[----:B------:R-:W1:Y:S07]  /*0030*/  S2R R5, SR_TID.X ;  /* 0x0000000000057919 */ /* 0x000e6e0000002100 */
[----:B------:R-:W0:Y:S08]  /*0040*/  S2UR UR5, SR_CTAID.Y ;  /* 0x00000000000579c3 */ /* 0x000e300000002600 */
[----:B------:R-:W0:Y:S08]  /*0050*/  LDC R0, c[0x0][0x364] ;  /* 0x0000d900ff007b82 */ /* 0x000e300000000800 */
[----:B------:R-:W2:Y:S08]  /*0060*/  LDC.64 R6, c[0x0][0x3a0] ;  /* 0x0000e800ff067b82 */ /* 0x000eb00000000a00 */
[----:B------:R-:W1:Y:S01]  /*0070*/  S2UR UR4, SR_CTAID.X ;  /* 0x00000000000479c3 */ /* 0x000e620000002500 */
[----:B0-----:R-:W-:-:S02]  /*0080*/  IMAD R0, R0, UR5, R3 ;  /* 0x0000000500007c24 */ /* 0x001fc4000f8e0203 */
[----:B--2---:R-:W-:-:S05]  /*0090*/  VIADD R3, R6, 0xfffffffb ;  /* 0xfffffffb06037836 */ /* 0x004fca0000000000 */
[----:B------:R-:W-:Y:S01]  /*00a0*/  ISETP.GT.AND P0, PT, R0, R3, PT ;  /* 0x000000030000720c */ /* 0x000fe20003f04270 */
[----:B-1----:R-:W-:-:S03]  /*00b0*/  IMAD R3, R2, UR4, R5 ;  /* 0x0000000402037c24 */ /* 0x002fc6000f8e0205 */
[----:B------:R-:W-:Y:S01]  /*00c0*/  ISETP.LT.U32.OR P0, PT, R0, 0x5, P0 ;  /* 0x000000050000780c */ /* 0x000fe20000701470 */
[----:B------:R-:W-:-:S03]  /*00d0*/  VIADD R2, R7, 0xfffffffb ;  /* 0xfffffffb07027836 */ /* 0x000fc60000000000 */
[----:B------:R-:W-:-:S04]  /*00e0*/  ISETP.LT.OR P0, PT, R3, 0x5, P0 ;  /* 0x000000050300780c */ /* 0x000fc80000701670 */
[----:B------:R-:W-:-:S13]  /*00f0*/  ISETP.GT.OR P0, PT, R3, R2, P0 ;  /* 0x000000020300720c */ /* 0x000fda0000704670 */
[----:B------:R-:W-:Y:S05]  /*0100*/  @P0 EXIT ;  /* 0x000000000000094d */ /* 0x000fea0003800000 */
[----:B------:R-:W-:Y:S01]  /*0110*/  VIADD R4, R0, 0xfffffffb ;  /* 0xfffffffb00047836 */ /* 0x000fe20000000000 */
[----:B------:R-:W0:Y:S01]  /*0120*/  LDCU.64 UR6, c[0x0][0x358] ;  /* 0x00006b00ff0677ac */ /* 0x000e220008000a00 */
[----:B------:R-:W-:Y:S02]  /*0130*/  IMAD.MOV.U32 R6, RZ, RZ, 0x7fffffff ;  /* 0x7fffffffff067424 */ /* 0x000fe400078e00ff */
[CC--:B------:R-:W-:Y:S02]  /*0140*/  IMAD R2, R4.reuse, R7.reuse, -0x5 ;  /* 0xfffffffb04027424 */ /* 0x0c0fe400078e0207 */
[----:B------:R-:W-:Y:S02]  /*0150*/  IMAD R4, R4, R7, R3 ;  /* 0x0000000704047224 */ /* 0x000fe400078e0203 */
[----:B------:R-:W-:-:S07]  /*0160*/  IMAD.MOV.U32 R5, RZ, RZ, RZ ;  /* 0x000000ffff057224 */ /* 0x000fce00078e00ff */
.L_x_1:
[----:B------:R-:W-:Y:S01]  /*0170*/  IMAD.IADD R9, R4, 0x1, -R5 ;  /* 0x0000000104097824 */ /* 0x000fe200078e0a05 */
[----:B------:R-:W-:Y:S01]  /*0180*/  MOV R7, R4 ;  /* 0x0000000400077202 */ /* 0x000fe20000000f00 */
[----:B------:R-:W-:Y:S01]  /*0190*/  IMAD.MOV.U32 R20, RZ, RZ, R2 ;  /* 0x000000ffff147224 */ /* 0x000fe200078e0002 */
[----:B------:R-:W-:Y:S01]  /*01a0*/  CS2R R16, SRZ ;  /* 0x0000000000107805 */ /* 0x000fe2000001ff00 */
[----:B------:R-:W1:Y:S01]  /*01b0*/  LDCU UR12, c[0x0][0x3a4] ;  /* 0x00007480ff0c77ac */ /* 0x000e620008000800 */
[----:B--2---:R-:W2:Y:S01]  /*01c0*/  LDCU.128 UR8, c[0x0][0x380] ;  /* 0x00007000ff0877ac */ /* 0x004ea20008000c00 */
[----:B------:R-:W-:-:S05]  /*01d0*/  UMOV UR4, URZ ;  /* 0x000000ff00047c82 */ /* 0x000fca0008000000 */
.L_x_0:
[----:B------:R-:W-:Y:S02]  /*01e0*/  VIADD R24, R20, 0x5 ;  /* 0x0000000514187836 */ /* 0x000fe40000000000 */
[----:B------:R-:W-:-:S03]  /*01f0*/  VIADD R11, R9, 0xfffffffb ;  /* 0xfffffffb090b7836 */ /* 0x000fc60000000000 */
[--C-:B------:R-:W-:Y:S02]  /*0200*/  SHF.R.S32.HI R12, RZ, 0x1f, R24.reuse ;  /* 0x0000001fff0c7819 */ /* 0x100fe40000011418 */
[----:B--2---:R-:W-:Y:S02]  /*0210*/  IADD3 R24, P0, P1, R3, UR8, R24 ;  /* 0x0000000803187c10 */ /* 0x004fe4000f91e018 */
[C---:B------:R-:W-:Y:S02]  /*0220*/  IADD3 R10, P2, PT, R11.reuse, UR10, RZ ;  /* 0x0000000a0b0a7c10 */ /* 0x040fe4000ff5e0ff */
[----:B------:R-:W-:Y:S02]  /*0230*/  IADD3.X R25, PT, PT, RZ, UR9, R12, P0, P1 ;  /* 0x00000009ff197c10 */ /* 0x000fe400087e240c */
[----:B------:R-:W-:-:S03]  /*0240*/  LEA.HI.X.SX32 R11, R11, UR11, 0x1, P2 ;  /* 0x0000000b0b0b7c11 */ /* 0x000fc600090f0eff */
[----:B0-----:R-:W2:Y:S04]  /*0250*/  LDG.E.U8 R14, desc[UR6][R24.64+-0x5] ;  /* 0xfffffb06180e7981 */ /* 0x001ea8000c1e1100 */
[----:B------:R-:W2:Y:S04]  /*0260*/  LDG.E.U8 R15, desc[UR6][R10.64] ;  /* 0x000000060a0f7981 */ /* 0x000ea8000c1e1100 */
[----:B------:R-:W3:Y:S04]  /*0270*/  LDG.E.U8 R18, desc[UR6][R24.64+-0x4] ;  /* 0xfffffc0618127981 */ /* 0x000ee8000c1e1100 */
[----:B------:R-:W3:Y:S04]  /*0280*/  LDG.E.U8 R19, desc[UR6][R10.64+0x1] ;  /* 0x000001060a137981 */ /* 0x000ee8000c1e1100 */
[----:B------:R-:W4:Y:S04]  /*0290*/  LDG.E.U8 R12, desc[UR6][R24.64+-0x3] ;  /* 0xfffffd06180c7981 */ /* 0x000f28000c1e1100 */
[----:B------:R-:W4:Y:S04]  /*02a0*/  LDG.E.U8 R13, desc[UR6][R10.64+0x2] ;  /* 0x000002060a0d7981 */ /* 0x000f28000c1e1100 */
[----:B------:R-:W5:Y:S04]  /*02b0*/  LDG.E.U8 R23, desc[UR6][R24.64+-0x2] ;  /* 0xfffffe0618177981 */ /* 0x000f68000c1e1100 */
[----:B------:R-:W5:Y:S04]  /*02c0*/  LDG.E.U8 R26, desc[UR6][R10.64+0x3] ;  /* 0x000003060a1a7981 */ /* 0x000f68000c1e1100 */
[----:B------:R-:W5:Y:S04]  /*02d0*/  LDG.E.U8 R21, desc[UR6][R24.64+-0x1] ;  /* 0xffffff0618157981 */ /* 0x000f68000c1e1100 */
[----:B------:R-:W5:Y:S01]  /*02e0*/  LDG.E.U8 R22, desc[UR6][R10.64+0x4] ;  /* 0x000004060a167981 */ /* 0x000f62000c1e1100 */
[----:B--2---:R-:W-:-:S04]  /*02f0*/  IMAD.IADD R14, R14, 0x1, -R15 ;  /* 0x000000010e0e7824 */ /* 0x004fc800078e0a0f */
[----:B------:R-:W-:Y:S02]  /*0300*/  IMAD R27, R14, R14, RZ ;  /* 0x0000000e0e1b7224 */ /* 0x000fe400078e02ff */
[----:B---3--:R-:W-:Y:S02]  /*0310*/  IMAD.IADD R18, R18, 0x1, -R19 ;  /* 0x0000000112127824 */ /* 0x008fe400078e0a13 */
[----:B------:R-:W0:Y:S02]  /*0320*/  I2F.F64.U32 R14, R27 ;  /* 0x0000001b000e7312 */ /* 0x000e240000201800 */
[----:B------:R-:W-:Y:S01]  /*0330*/  IMAD R28, R18, R18, RZ ;  /* 0x00000012121c7224 */ /* 0x000fe200078e02ff */
[----:B----4-:R-:W-:-:S05]  /*0340*/  IADD3 R13, PT, PT, R12, -R13, RZ ;  /* 0x8000000d0c0d7210 */ /* 0x010fca0007ffe0ff */
[----:B------:R-:W2:Y:S01]  /*0350*/  I2F.F64.U32 R18, R28 ;  /* 0x0000001c00127312 */ /* 0x000ea20000201800 */
[----:B------:R-:W-:Y:S01]  /*0360*/  IADD3 R12, P0, PT, R7, UR8, RZ ;  /* 0x00000008070c7c10 */ /* 0x000fe2000ff1e0ff */
[----:B------:R-:W-:-:S03]  /*0370*/  IMAD R29, R13, R13, RZ ;  /* 0x0000000d0d1d7224 */ /* 0x000fc600078e02ff */
[----:B------:R-:W-:Y:S01]  /*0380*/  LEA.HI.X.SX32 R13, R7, UR9, 0x1, P0 ;  /* 0x00000009070d7c11 */ /* 0x000fe200080f0eff */
[----:B0-----:R-:W-:Y:S01]  /*0390*/  DADD R14, R14, R16 ;  /* 0x000000000e0e7229 */ /* 0x001fe20000000010 */
[----:B-----5:R-:W-:Y:S01]  /*03a0*/  IMAD.IADD R26, R23, 0x1, -R26 ;  /* 0x00000001171a7824 */ /* 0x020fe200078e0a1a */
[----:B------:R-:W0:Y:S02]  /*03b0*/  I2F.F64.U32 R16, R29 ;  /* 0x0000001d00107312 */ /* 0x000e240000201800 */
[----:B------:R-:W3:Y:S04]  /*03c0*/  LDG.E.U8 R24, desc[UR6][R12.64] ;  /* 0x000000060c187981 */ /* 0x000ee8000c1e1100 */
[----:B------:R-:W3:Y:S01]  /*03d0*/  LDG.E.U8 R23, desc[UR6][R10.64+0x5] ;  /* 0x000005060a177981 */ /* 0x000ee2000c1e1100 */
[----:B------:R-:W-:Y:S01]  /*03e0*/  IMAD R27, R26, R26, RZ ;  /* 0x0000001a1a1b7224 */ /* 0x000fe200078e02ff */
[----:B--2---:R-:W-:Y:S01]  /*03f0*/  DADD R18, R14, R18 ;  /* 0x000000000e127229 */ /* 0x004fe20000000012 */
[----:B------:R-:W-:Y:S01]  /*0400*/  IMAD.IADD R22, R21, 0x1, -R22 ;  /* 0x0000000115167824 */ /* 0x000fe200078e0a16 */
[----:B------:R-:W2:Y:S01]  /*0410*/  LDG.E.U8 R26, desc[UR6][R12.64+0x1] ;  /* 0x000001060c1a7981 */ /* 0x000ea2000c1e1100 */
[----:B------:R-:W4:Y:S03]  /*0420*/  I2F.F64.U32 R14, R27 ;  /* 0x0000001b000e7312 */ /* 0x000f260000201800 */
[----:B------:R-:W2:Y:S02]  /*0430*/  LDG.E.U8 R21, desc[UR6][R10.64+0x6] ;  /* 0x000006060a157981 */ /* 0x000ea4000c1e1100 */
[----:B0-----:R-:W-:Y:S01]  /*0440*/  DADD R16, R18, R16 ;  /* 0x0000000012107229 */ /* 0x001fe20000000010 */
[----:B------:R-:W-:Y:S01]  /*0450*/  IMAD R18, R22, R22, RZ ;  /* 0x0000001616127224 */ /* 0x000fe200078e02ff */
[----:B------:R-:W5:Y:S04]  /*0460*/  LDG.E.U8 R25, desc[UR6][R12.64+0x2] ;  /* 0x000002060c197981 */ /* 0x000f68000c1e1100 */
[----:B------:R-:W5:Y:S01]  /*0470*/  LDG.E.U8 R22, desc[UR6][R10.64+0x7] ;  /* 0x000007060a167981 */ /* 0x000f62000c1e1100 */
[----:B------:R-:W0:Y:S01]  /*0480*/  I2F.F64.U32 R18, R18 ;  /* 0x0000001200127312 */ /* 0x000e220000201800 */
[----:B----4-:R-:W-:-:S02]  /*0490*/  DADD R14, R16, R14 ;  /* 0x00000000100e7229 */ /* 0x010fc4000000000e */
[----:B------:R-:W4:Y:S04]  /*04a0*/  LDG.E.U8 R28, desc[UR6][R12.64+0x4] ;  /* 0x000004060c1c7981 */ /* 0x000f28000c1e1100 */
[----:B------:R-:W4:Y:S04]  /*04b0*/  LDG.E.U8 R17, desc[UR6][R12.64+0x3] ;  /* 0x000003060c117981 */ /* 0x000f28000c1e1100 */
[----:B------:R-:W4:Y:S04]  /*04c0*/  LDG.E.U8 R16, desc[UR6][R10.64+0x8] ;  /* 0x000008060a107981 */ /* 0x000f28000c1e1100 */
[----:B------:R-:W4:Y:S01]  /*04d0*/  LDG.E.U8 R27, desc[UR6][R10.64+0x9] ;  /* 0x000009060a1b7981 */ /* 0x000f22000c1e1100 */
[----:B0-----:R-:W-:-:S03]  /*04e0*/  DADD R14, R14, R18 ;  /* 0x000000000e0e7229 */ /* 0x001fc60000000012 */
[----:B------:R0:W4:Y:S04]  /*04f0*/  LDG.E.U8 R29, desc[UR6][R12.64+0x5] ;  /* 0x000005060c1d7981 */ /* 0x000128000c1e1100 */
[----:B------:R-:W4:Y:S01]  /*0500*/  LDG.E.U8 R10, desc[UR6][R10.64+0xa] ;  /* 0x00000a060a0a7981 */ /* 0x000f22000c1e1100 */
[----:B------:R-:W-:-:S04]  /*0510*/  UIADD3 UR4, UPT, UPT, UR4, 0x1, URZ ;  /* 0x0000000104047890 */ /* 0x000fc8000fffe0ff */
[----:B------:R-:W-:Y:S01]  /*0520*/  UISETP.NE.AND UP0, UPT, UR4, 0xb, UPT ;  /* 0x0000000b0400788c */ /* 0x000fe2000bf05270 */
[----:B-1----:R-:W-:Y:S02]  /*0530*/  VIADD R20, R20, UR12 ;  /* 0x0000000c14147c36 */ /* 0x002fe40008000000 */
[----:B------:R-:W-:Y:S02]  /*0540*/  VIADD R9, R9, UR12 ;  /* 0x0000000c09097c36 */ /* 0x000fe40008000000 */
[----:B------:R-:W-:Y:S02]  /*0550*/  VIADD R7, R7, UR12 ;  /* 0x0000000c07077c36 */ /* 0x000fe40008000000 */
[----:B---3--:R-:W-:-:S04]  /*0560*/  IMAD.IADD R23, R24, 0x1, -R23 ;  /* 0x0000000118177824 */ /* 0x008fc800078e0a17 */
[----:B------:R-:W-:Y:S02]  /*0570*/  IMAD R19, R23, R23, RZ ;  /* 0x0000001717137224 */ /* 0x000fe400078e02ff */
[----:B--2---:R-:W-:-:S04]  /*0580*/  IMAD.IADD R21, R26, 0x1, -R21 ;  /* 0x000000011a157824 */ /* 0x004fc800078e0a15 */
[----:B------:R-:W1:Y:S01]  /*0590*/  I2F.F64.U32 R18, R19 ;  /* 0x0000001300127312 */ /* 0x000e620000201800 */
[----:B------:R-:W-:Y:S02]  /*05a0*/  IMAD R23, R21, R21, RZ ;  /* 0x0000001515177224 */ /* 0x000fe400078e02ff */
[----:B-----5:R-:W-:-:S05]  /*05b0*/  IMAD.IADD R25, R25, 0x1, -R22 ;  /* 0x0000000119197824 */ /* 0x020fca00078e0a16 */
[----:B------:R-:W2:Y:S01]  /*05c0*/  I2F.F64.U32 R22, R23 ;  /* 0x0000001700167312 */ /* 0x000ea20000201800 */
[----:B------:R-:W-:Y:S01]  /*05d0*/  IMAD R25, R25, R25, RZ ;  /* 0x0000001919197224 */ /* 0x000fe200078e02ff */
[----:B-1----:R-:W-:-:S06]  /*05e0*/  DADD R14, R14, R18 ;  /* 0x000000000e0e7229 */ /* 0x002fcc0000000012 */
[----:B0-----:R-:W0:Y:S01]  /*05f0*/  I2F.F64.U32 R12, R25 ;  /* 0x00000019000c7312 */ /* 0x001e220000201800 */
[----:B----4-:R-:W-:-:S05]  /*0600*/  IADD3 R16, PT, PT, R17, -R16, RZ ;  /* 0x8000001011107210 */ /* 0x010fca0007ffe0ff */
[----:B------:R-:W-:Y:S01]  /*0610*/  IMAD R18, R16, R16, RZ ;  /* 0x0000001010127224 */ /* 0x000fe200078e02ff */
[----:B--2---:R-:W-:Y:S01]  /*0620*/  DADD R14, R14, R22 ;  /* 0x000000000e0e7229 */ /* 0x004fe20000000016 */
[----:B------:R-:W-:Y:S02]  /*0630*/  IMAD.IADD R27, R28, 0x1, -R27 ;  /* 0x000000011c1b7824 */ /* 0x000fe400078e0a1b */
[----:B------:R-:W1:Y:S02]  /*0640*/  I2F.F64.U32 R16, R18 ;  /* 0x0000001200107312 */ /* 0x000e640000201800 */
[----:B------:R-:W-:-:S03]  /*0650*/  IMAD R27, R27, R27, RZ ;  /* 0x0000001b1b1b7224 */ /* 0x000fc600078e02ff */
[----:B0-----:R-:W-:Y:S01]  /*0660*/  DADD R12, R14, R12 ;  /* 0x000000000e0c7229 */ /* 0x001fe2000000000c */
[----:B------:R-:W-:Y:S02]  /*0670*/  IMAD.IADD R29, R29, 0x1, -R10 ;  /* 0x000000011d1d7824 */ /* 0x000fe400078e0a0a */
[----:B------:R-:W0:Y:S02]  /*0680*/  I2F.F64.U32 R10, R27 ;  /* 0x0000001b000a7312 */ /* 0x000e240000201800 */
[----:B------:R-:W-:-:S03]  /*0690*/  IMAD R29, R29, R29, RZ ;  /* 0x0000001d1d1d7224 */ /* 0x000fc600078e02ff */
[----:B-1----:R-:W-:-:S03]  /*06a0*/  DADD R12, R12, R16 ;  /* 0x000000000c0c7229 */ /* 0x002fc60000000010 */
[----:B------:R-:W1:Y:S05]  /*06b0*/  I2F.F64.U32 R16, R29 ;  /* 0x0000001d00107312 */ /* 0x000e6a0000201800 */
[----:B0-----:R-:W-:-:S08]  /*06c0*/  DADD R10, R12, R10 ;  /* 0x000000000c0a7229 */ /* 0x001fd0000000000a */
[----:B-1----:R-:W-:Y:S01]  /*06d0*/  DADD R16, R10, R16 ;  /* 0x000000000a107229 */ /* 0x002fe20000000010 */
[----:B------:R-:W-:Y:S10]  /*06e0*/  BRA.U UP0, `(.L_x_0) ;  /* 0xfffffff900bc7547 */ /* 0x000ff4000b83ffff */
[----:B------:R-:W0:Y:S02]  /*06f0*/  I2F.F64 R10, R6 ;  /* 0x00000006000a7312 */ /* 0x000e240000201c00 */
[----:B0-----:R-:W-:-:S06]  /*0700*/  DSETP.GEU.AND P0, PT, R16, R10, PT ;  /* 0x0000000a1000722a */ /* 0x001fcc0003f0e000 */
[C---:B------:R-:W-:Y:S02]  /*0710*/  SEL R8, R5.reuse, R8, !P0 ;  /* 0x0000000805087207 */ /* 0x040fe40004000000 */
[----:B------:R-:W-:-:S06]  /*0720*/  IADD3 R5, PT, PT, R5, 0x1, RZ ;  /* 0x0000000105057810 */ /* 0x000fcc0007ffe0ff */
[----:B------:R1:W2:Y:S01]  /*0730*/  @!P0 F2I.F64.TRUNC R6, R16 ;  /* 0x0000001000068311 */ /* 0x0002a2000030d100 */
[----:B------:R-:W-:-:S13]  /*0740*/  ISETP.NE.AND P0, PT, R5, 0x47, PT ;  /* 0x000000470500780c */ /* 0x000fda0003f05270 */
[----:B-1----:R-:W-:Y:S05]  /*0750*/  @P0 BRA `(.L_x_1) ;  /* 0xfffffff800840947 */ /* 0x002fea000383ffff */
[----:B------:R-:W-:-:S13]  /*0760*/  ISETP.GE.AND P0, PT, R8, 0x1, PT ;  /* 0x000000010800780c */ /* 0x000fda0003f06270 */
[----:B------:R-:W-:Y:S05]  /*0770*/  @!P0 BRA `(.L_x_2) ;  /* 0x0000000000e88947 */ /* 0x000fea0003800000 */
[----:B------:R-:W0:Y:S01]  /*0780*/  I2F.F64.U32 R8, R8 ;  /* 0x0000000800087312 */ /* 0x000e220000201800 */
[----:B------:R-:W-:Y:S01]  /*0790*/  IMAD.MOV.U32 R4, RZ, RZ, 0x1 ;  /* 0x00000001ff047424 */ /* 0x000fe200078e00ff */
[----:B------:R-:W-:Y:S06]  /*07a0*/  BSSY.RECONVERGENT B0, `(.L_x_3) ;  /* 0x0000013000007945 */ /* 0x000fec0003800200 */
[----:B0-----:R-:W2:Y:S02]  /*07b0*/  MUFU.RCP64H R5, R9 ;  /* 0x0000000900057308 */ /* 0x001ea40000001800 */
[----:B--2---:R-:W-:-:S08]  /*07c0*/  DFMA R6, -R8, R4, 1 ;  /* 0x3ff000000806742b */ /* 0x004fd00000000104 */
[----:B------:R-:W-:-:S08]  /*07d0*/  DFMA R6, R6, R6, R6 ;  /* 0x000000060606722b */ /* 0x000fd00000000006 */
[----:B------:R-:W-:-:S08]  /*07e0*/  DFMA R6, R4, R6, R4 ;  /* 0x000000060406722b */ /* 0x000fd00000000004 */
[----:B------:R-:W-:-:S08]  /*07f0*/  DFMA R4, -R8, R6, 1 ;  /* 0x3ff000000804742b */ /* 0x000fd00000000106 */
[----:B------:R-:W-:-:S08]  /*0800*/  DFMA R4, R6, R4, R6 ;  /* 0x000000040604722b */ /* 0x000fd00000000006 */
[----:B------:R-:W-:-:S08]  /*0810*/  DMUL R6, R4, 34680 ;  /* 0x40e0ef0004067828 */ /* 0x000fd00000000000 */
[----:B------:R-:W-:-:S08]  /*0820*/  DFMA R10, -R8, R6, 34680 ;  /* 0x40e0ef00080a742b */ /* 0x000fd00000000106 */
[----:B------:R-:W-:-:S10]  /*0830*/  DFMA R4, R4, R10, R6 ;  /* 0x0000000a0404722b */ /* 0x000fd40000000006 */
[----:B------:R-:W-:-:S05]  /*0840*/  FFMA R2, RZ, R9, R5 ;  /* 0x00000009ff027223 */ /* 0x000fca0000000005 */
[----:B------:R-:W-:-:S13]  /*0850*/  FSETP.GT.AND P0, PT, |R2|, 1.469367938527859385e-39, PT ;  /* 0x001000000200780b */ /* 0x000fda0003f04200 */
[----:B------:R-:W-:Y:S05]  /*0860*/  @P0 BRA `(.L_x_4) ;  /* 0x0000000000180947 */ /* 0x000fea0003800000 */
[----:B------:R-:W-:Y:S01]  /*0870*/  IMAD.MOV.U32 R10, RZ, RZ, RZ ;  /* 0x000000ffff0a7224 */ /* 0x000fe200078e00ff */
[----:B------:R-:W-:Y:S01]  /*0880*/  MOV R2, 0x8b0 ;  /* 0x000008b000027802 */ /* 0x000fe20000000f00 */
[----:B------:R-:W-:-:S07]  /*0890*/  IMAD.MOV.U32 R11, RZ, RZ, 0x40e0ef00 ;  /* 0x40e0ef00ff0b7424 */ /* 0x000fce00078e00ff */
[----:B------:R-:W-:Y:S05]  /*08a0*/  CALL.REL.NOINC `($__internal_0_$__cuda_sm20_div_rn_f64_full) ;  /* 0x0000000000bc7944 */ /* 0x000fea0003c00000 */
[----:B------:R-:W-:Y:S02]  /*08b0*/  IMAD.MOV.U32 R4, RZ, RZ, R12 ;  /* 0x000000ffff047224 */ /* 0x000fe400078e000c */
[----:B------:R-:W-:-:S07]  /*08c0*/  IMAD.MOV.U32 R5, RZ, RZ, R13 ;  /* 0x000000ffff057224 */ /* 0x000fce00078e000d */
.L_x_4:
[----:B------:R-:W-:Y:S05]  /*08d0*/  BSYNC.RECONVERGENT B0 ;  /* 0x0000000000007941 */ /* 0x000fea0003800200 */
.L_x_3:
[----:B------:R-:W0:Y:S01]  /*08e0*/  LDCU UR4, c[0x0][0x39c] ;  /* 0x00007380ff0477ac */ /* 0x000e220008000800 */
[----:B------:R-:W1:Y:S01]  /*08f0*/  LDC.64 R10, c[0x0][0x398] ;  /* 0x0000e600ff0a7b82 */ /* 0x000e620000000a00 */
[----:B------:R-:W-:Y:S01]  /*0900*/  MOV R6, 0x1 ;  /* 0x0000000100067802 */ /* 0x000fe20000000f00 */
[----:B------:R-:W-:Y:S01]  /*0910*/  DMUL R12, R4, 255 ;  /* 0x406fe000040c7828 */ /* 0x000fe20000000000 */
[----:B------:R-:W-:Y:S09]  /*0920*/  BSSY.RECONVERGENT B0, `(.L_x_5) ;  /* 0x0000017000007945 */ /* 0x000ff20003800200 */
[----:B------:R-:W-:Y:S01]  /*0930*/  FSETP.GEU.AND P1, PT, |R13|, 6.5827683646048100446e-37, PT ;  /* 0x036000000d00780b */ /* 0x000fe20003f2e200 */
[----:B0-----:R-:W1:Y:S02]  /*0940*/  MUFU.RCP64H R7, UR4 ;  /* 0x0000000400077d08 */ /* 0x001e640008001800 */
[----:B-1----:R-:W-:-:S08]  /*0950*/  DFMA R8, R6, -R10, 1 ;  /* 0x3ff000000608742b */ /* 0x002fd0000000080a */
[----:B------:R-:W-:-:S08]  /*0960*/  DFMA R8, R8, R8, R8 ;  /* 0x000000080808722b */ /* 0x000fd00000000008 */
[----:B------:R-:W-:-:S08]  /*0970*/  DFMA R8, R6, R8, R6 ;  /* 0x000000080608722b */ /* 0x000fd00000000006 */
[----:B------:R-:W-:-:S08]  /*0980*/  DFMA R6, R8, -R10, 1 ;  /* 0x3ff000000806742b */ /* 0x000fd0000000080a */
[----:B------:R-:W-:-:S08]  /*0990*/  DFMA R6, R8, R6, R8 ;  /* 0x000000060806722b */ /* 0x000fd00000000008 */
[----:B------:R-:W-:-:S08]  /*09a0*/  DMUL R4, R12, R6 ;  /* 0x000000060c047228 */ /* 0x000fd00000000000 */
[----:B------:R-:W-:-:S08]  /*09b0*/  DFMA R8, R4, -R10, R12 ;  /* 0x8000000a0408722b */ /* 0x000fd0000000000c */
[----:B------:R-:W-:-:S10]  /*09c0*/  DFMA R4, R6, R8, R4 ;  /* 0x000000080604722b */ /* 0x000fd40000000004 */
[----:B------:R-:W-:-:S05]  /*09d0*/  FFMA R2, RZ, UR4, R5 ;  /* 0x00000004ff027c23 */ /* 0x000fca0008000005 */
[----:B------:R-:W-:-:S13]  /*09e0*/  FSETP.GT.AND P0, PT, |R2|, 1.469367938527859385e-39, PT ;  /* 0x001000000200780b */ /* 0x000fda0003f04200 */
[----:B------:R-:W-:Y:S05]  /*09f0*/  @P0 BRA P1, `(.L_x_6) ;  /* 0x0000000000240947 */ /* 0x000fea0000800000 */
[----:B------:R-:W0:Y:S01]  /*0a00*/  LDCU.64 UR4, c[0x0][0x398] ;  /* 0x00007300ff0477ac */ /* 0x000e220008000a00 */
[----:B------:R-:W-:Y:S01]  /*0a10*/  IMAD.MOV.U32 R10, RZ, RZ, R12 ;  /* 0x000000ffff0a7224 */ /* 0x000fe200078e000c */
[----:B------:R-:W-:Y:S01]  /*0a20*/  MOV R2, 0xa70 ;  /* 0x00000a7000027802 */ /* 0x000fe20000000f00 */
[----:B------:R-:W-:Y:S02]  /*0a30*/  IMAD.MOV.U32 R11, RZ, RZ, R13 ;  /* 0x000000ffff0b7224 */ /* 0x000fe400078e000d */
[----:B0-----:R-:W-:Y:S02]  /*0a40*/  IMAD.U32 R8, RZ, RZ, UR4 ;  /* 0x00000004ff087e24 */ /* 0x001fe4000f8e00ff */
[----:B------:R-:W-:-:S07]  /*0a50*/  IMAD.U32 R9, RZ, RZ, UR5 ;  /* 0x00000005ff097e24 */ /* 0x000fce000f8e00ff */
[----:B------:R-:W-:Y:S05]  /*0a60*/  CALL.REL.NOINC `($__internal_0_$__cuda_sm20_div_rn_f64_full) ;  /* 0x00000000004c7944 */ /* 0x000fea0003c00000 */
[----:B------:R-:W-:Y:S01]  /*0a70*/  IMAD.MOV.U32 R4, RZ, RZ, R12 ;  /* 0x000000ffff047224 */ /* 0x000fe200078e000c */
[----:B------:R-:W-:-:S07]  /*0a80*/  MOV R5, R13 ;  /* 0x0000000d00057202 */ /* 0x000fce0000000f00 */
.L_x_6:
[----:B------:R-:W-:Y:S05]  /*0a90*/  BSYNC.RECONVERGENT B0 ;  /* 0x0000000000007941 */ /* 0x000fea0003800200 */
.L_x_5:
[----:B------:R-:W0:Y:S01]  /*0aa0*/  LDCU UR8, c[0x0][0x3a4] ;  /* 0x00007480ff0877ac */ /* 0x000e220008000800 */
[----:B------:R-:W1:Y:S01]  /*0ab0*/  F2I.U32.F64.TRUNC R5, R4 ;  /* 0x0000000400057311 */ /* 0x000e62000030d000 */
[----:B------:R-:W2:Y:S01]  /*0ac0*/  LDCU.64 UR4, c[0x0][0x390] ;  /* 0x00007200ff0477ac */ /* 0x000ea20008000a00 */
[----:B0-----:R-:W-:-:S05]  /*0ad0*/  IMAD R0, R0, UR8, R3 ;  /* 0x0000000800007c24 */ /* 0x001fca000f8e0203 */
[----:B--2---:R-:W-:-:S04]  /*0ae0*/  IADD3 R2, P0, PT, R0, UR4, RZ ;  /* 0x0000000400027c10 */ /* 0x004fc8000ff1e0ff */
[----:B------:R-:W-:-:S05]  /*0af0*/  LEA.HI.X.SX32 R3, R0, UR5, 0x1, P0 ;  /* 0x0000000500037c11 */ /* 0x000fca00080f0eff */
[----:B-1----:R-:W-:Y:S01]  /*0b00*/  STG.E.U8 desc[UR6][R2.64], R5 ;  /* 0x0000000502007986 */ /* 0x002fe2000c101106 */
[----:B------:R-:W-:Y:S05]  /*0b10*/  EXIT ;  /* 0x000000000000794d */ /* 0x000fea0003800000 */
.L_x_2:
[----:B------:R-:W0:Y:S01]  /*0b20*/  LDCU.64 UR4, c[0x0][0x390] ;  /* 0x00007200ff0477ac */ /* 0x000e220008000a00 */
[----:B------:R-:W-:Y:S02]  /*0b30*/  IMAD R0, R0, UR12, R3 ;  /* 0x0000000c00007c24 */ /* 0x000fe4000f8e0203 */
[----:B------:R-:W-:-:S03]  /*0b40*/  IMAD.MOV.U32 R4, RZ, RZ, 0xff ;  /* 0x000000ffff047424 */ /* 0x000fc600078e00ff */
[----:B0-----:R-:W-:-:S04]  /*0b50*/  IADD3 R2, P0, PT, R0, UR4, RZ ;  /* 0x0000000400027c10 */ /* 0x001fc8000ff1e0ff */
[----:B------:R-:W-:Y:S02]  /*0b60*/  LEA.HI.X.SX32 R3, R0, UR5, 0x1, P0 ;  /* 0x0000000500037c11 */ /* 0x000fe400080f0eff */
[----:B------:R-:W-:-:S05]  /*0b70*/  PRMT R0, R4, 0x7610, R0 ;  /* 0x0000761004007816 */ /* 0x000fca0000000000 */
[----:B------:R-:W-:Y:S01]  /*0b80*/  STG.E.U8 desc[UR6][R2.64], R0 ;  /* 0x0000000002007986 */ /* 0x000fe2000c101106 */
[----:B------:R-:W-:Y:S05]  /*0b90*/  EXIT ;  /* 0x000000000000794d */ /* 0x000fea0003800000 */
        .weak           $__internal_0_$__cuda_sm20_div_rn_f64_full
        .type           $__internal_0_$__cuda_sm20_div_rn_f64_full,@function
        .size           $__internal_0_$__cuda_sm20_div_rn_f64_full,(.L_x_13 - $__internal_0_$__cuda_sm20_div_rn_f64_full)
$__internal_0_$__cuda_sm20_div_rn_f64_full:
[C---:B------:R-:W-:Y:S01]  /*0ba0*/  FSETP.GEU.AND P0, PT, |R9|.reuse, 1.469367938527859385e-39, PT ;  /* 0x001000000900780b */ /* 0x040fe20003f0e200 */
[----:B------:R-:W-:Y:S01]  /*0bb0*/  IMAD.MOV.U32 R16, RZ, RZ, 0x1 ;  /* 0x00000001ff107424 */ /* 0x000fe200078e00ff */
[----:B------:R-:W-:Y:S01]  /*0bc0*/  LOP3.LUT R6, R9, 0x800fffff, RZ, 0xc0, !PT ;  /* 0x800fffff09067812 */ /* 0x000fe200078ec0ff */
[----:B------:R-:W-:Y:S01]  /*0bd0*/  BSSY.RECONVERGENT B1, `(.L_x_7) ;  /* 0x0000055000017945 */ /* 0x000fe20003800200 */
[C---:B------:R-:W-:Y:S02]  /*0be0*/  FSETP.GEU.AND P2, PT, |R11|.reuse, 1.469367938527859385e-39, PT ;  /* 0x001000000b00780b */ /* 0x040fe40003f4e200 */
[----:B------:R-:W-:Y:S01]  /*0bf0*/  LOP3.LUT R7, R6, 0x3ff00000, RZ, 0xfc, !PT ;  /* 0x3ff0000006077812 */ /* 0x000fe200078efcff */
[----:B------:R-:W-:Y:S01]  /*0c00*/  IMAD.MOV.U32 R6, RZ, RZ, R8 ;  /* 0x000000ffff067224 */ /* 0x000fe200078e0008 */
[----:B------:R-:W-:Y:S02]  /*0c10*/  LOP3.LUT R12, R11, 0x7ff00000, RZ, 0xc0, !PT ;  /* 0x7ff000000b0c7812 */ /* 0x000fe400078ec0ff */
[----:B------:R-:W-:-:S03]  /*0c20*/  LOP3.LUT R15, R9, 0x7ff00000, RZ, 0xc0, !PT ;  /* 0x7ff00000090f7812 */ /* 0x000fc600078ec0ff */
[----:B------:R-:W-:Y:S01]  /*0c30*/  @!P0 DMUL R6, R8, 8.98846567431157953865e+307 ;  /* 0x7fe0000008068828 */ /* 0x000fe20000000000 */
[----:B------:R-:W-:-:S03]  /*0c40*/  ISETP.GE.U32.AND P1, PT, R12, R15, PT ;  /* 0x0000000f0c00720c */ /* 0x000fc60003f26070 */
[----:B------:R-:W-:Y:S02]  /*0c50*/  @!P2 LOP3.LUT R13, R9, 0x7ff00000, RZ, 0xc0, !PT ;  /* 0x7ff00000090da812 */ /* 0x000fe400078ec0ff */
[----:B------:R-:W0:Y:S01]  /*0c60*/  MUFU.RCP64H R17, R7 ;  /* 0x0000000700117308 */ /* 0x000e220000001800 */
[----:B------:R-:W-:Y:S02]  /*0c70*/  @!P2 MOV R18, RZ ;  /* 0x000000ff0012a202 */ /* 0x000fe40000000f00 */
[----:B------:R-:W-:Y:S01]  /*0c80*/  @!P2 ISETP.GE.U32.AND P3, PT, R12, R13, PT ;  /* 0x0000000d0c00a20c */ /* 0x000fe20003f66070 */
[----:B------:R-:W-:-:S05]  /*0c90*/  IMAD.MOV.U32 R13, RZ, RZ, 0x1ca00000 ;  /* 0x1ca00000ff0d7424 */ /* 0x000fca00078e00ff */
[----:B------:R-:W-:-:S04]  /*0ca0*/  @!P2 SEL R19, R13, 0x63400000, !P3 ;  /* 0x634000000d13a807 */ /* 0x000fc80005800000 */
[----:B------:R-:W-:Y:S01]  /*0cb0*/  @!P2 LOP3.LUT R19, R19, 0x80000000, R11, 0xf8, !PT ;  /* 0x800000001313a812 */ /* 0x000fe200078ef80b */
[----:B0-----:R-:W-:-:S03]  /*0cc0*/  DFMA R4, R16, -R6, 1 ;  /* 0x3ff000001004742b */ /* 0x001fc60000000806 */
[----:B------:R-:W-:-:S05]  /*0cd0*/  @!P2 LOP3.LUT R19, R19, 0x100000, RZ, 0xfc, !PT ;  /* 0x001000001313a812 */ /* 0x000fca00078efcff */
[----:B------:R-:W-:-:S08]  /*0ce0*/  DFMA R4, R4, R4, R4 ;  /* 0x000000040404722b */ /* 0x000fd00000000004 */
[----:B------:R-:W-:Y:S01]  /*0cf0*/  DFMA R16, R16, R4, R16 ;  /* 0x000000041010722b */ /* 0x000fe20000000010 */
[----:B------:R-:W-:Y:S01]  /*0d00*/  SEL R5, R13, 0x63400000, !P1 ;  /* 0x634000000d057807 */ /* 0x000fe20004800000 */
[----:B------:R-:W-:-:S03]  /*0d10*/  IMAD.MOV.U32 R4, RZ, RZ, R10 ;  /* 0x000000ffff047224 */ /* 0x000fc600078e000a */
[----:B------:R-:W-:-:S03]  /*0d20*/  LOP3.LUT R5, R5, 0x800fffff, R11, 0xf8, !PT ;  /* 0x800fffff05057812 */ /* 0x000fc600078ef80b */
[----:B------:R-:W-:-:S03]  /*0d30*/  DFMA R20, R16, -R6, 1 ;  /* 0x3ff000001014742b */ /* 0x000fc60000000806 */
[----:B------:R-:W-:-:S05]  /*0d40*/  @!P2 DFMA R4, R4, 2, -R18 ;  /* 0x400000000404a82b */ /* 0x000fca0000000812 */
[----:B------:R-:W-:Y:S01]  /*0d50*/  DFMA R16, R16, R20, R16 ;  /* 0x000000141010722b */ /* 0x000fe20000000010 */
[----:B------:R-:W-:Y:S02]  /*0d60*/  IMAD.MOV.U32 R21, RZ, RZ, R12 ;  /* 0x000000ffff157224 */ /* 0x000fe400078e000c */
[----:B------:R-:W-:Y:S01]  /*0d70*/  IMAD.MOV.U32 R20, RZ, RZ, R15 ;  /* 0x000000ffff147224 */ /* 0x000fe200078e000f */
[----:B------:R-:W-:Y:S02]  /*0d80*/  @!P0 LOP3.LUT R20, R7, 0x7ff00000, RZ, 0xc0, !PT ;  /* 0x7ff0000007148812 */ /* 0x000fe400078ec0ff */
[----:B------:R-:W-:Y:S02]  /*0d90*/  @!P2 LOP3.LUT R21, R5, 0x7ff00000, RZ, 0xc0, !PT ;  /* 0x7ff000000515a812 */ /* 0x000fe400078ec0ff */
[----:B------:R-:W-:Y:S01]  /*0da0*/  DMUL R18, R16, R4 ;  /* 0x0000000410127228 */ /* 0x000fe20000000000 */
[----:B------:R-:W-:Y:S02]  /*0db0*/  VIADD R23, R20, 0xffffffff ;  /* 0xffffffff14177836 */ /* 0x000fe40000000000 */
[----:B------:R-:W-:-:S05]  /*0dc0*/  VIADD R22, R21, 0xffffffff ;  /* 0xffffffff15167836 */ /* 0x000fca0000000000 */
[----:B------:R-:W-:Y:S01]  /*0dd0*/  DFMA R14, R18, -R6, R4 ;  /* 0x80000006120e722b */ /* 0x000fe20000000004 */
[----:B------:R-:W-:-:S04]  /*0de0*/  ISETP.GT.U32.AND P0, PT, R22, 0x7feffffe, PT ;  /* 0x7feffffe1600780c */ /* 0x000fc80003f04070 */
[----:B------:R-:W-:-:S03]  /*0df0*/  ISETP.GT.U32.OR P0, PT, R23, 0x7feffffe, P0 ;  /* 0x7feffffe1700780c */ /* 0x000fc60000704470 */
[----:B------:R-:W-:-:S10]  /*0e00*/  DFMA R14, R16, R14, R18 ;  /* 0x0000000e100e722b */ /* 0x000fd40000000012 */
[----:B------:R-:W-:Y:S05]  /*0e10*/  @P0 BRA `(.L_x_8) ;  /* 0x00000000006c0947 */ /* 0x000fea0003800000 */
[----:B------:R-:W-:-:S04]  /*0e20*/  LOP3.LUT R11, R9, 0x7ff00000, RZ, 0xc0, !PT ;  /* 0x7ff00000090b7812 */ /* 0x000fc800078ec0ff */
[CC--:B------:R-:W-:Y:S02]  /*0e30*/  VIADDMNMX R10, R12.reuse, -R11.reuse, 0xb9600000, !PT ;  /* 0xb96000000c0a7446 */ /* 0x0c0fe4000780090b */
[----:B------:R-:W-:Y:S02]  /*0e40*/  ISETP.GE.U32.AND P0, PT, R12, R11, PT ;  /* 0x0000000b0c00720c */ /* 0x000fe40003f06070 */
[----:B------:R-:W-:Y:S02]  /*0e50*/  VIMNMX R10, PT, PT, R10, 0x46a00000, PT ;  /* 0x46a000000a0a7848 */ /* 0x000fe40003fe0100 */
[----:B------:R-:W-:-:S05]  /*0e60*/  SEL R13, R13, 0x63400000, !P0 ;  /* 0x634000000d0d7807 */ /* 0x000fca0004000000 */
[----:B------:R-:W-:Y:S02]  /*0e70*/  IMAD.IADD R16, R10, 0x1, -R13 ;  /* 0x000000010a107824 */ /* 0x000fe400078e0a0d */
[----:B------:R-:W-:-:S03]  /*0e80*/  IMAD.MOV.U32 R10, RZ, RZ, RZ ;  /* 0x000000ffff0a7224 */ /* 0x000fc600078e00ff */
[----:B------:R-:W-:-:S06]  /*0e90*/  IADD3 R11, PT, PT, R16, 0x7fe00000, RZ ;  /* 0x7fe00000100b7810 */ /* 0x000fcc0007ffe0ff */
[----:B------:R-:W-:-:S10]  /*0ea0*/  DMUL R12, R14, R10 ;  /* 0x0000000a0e0c7228 */ /* 0x000fd40000000000 */
[----:B------:R-:W-:-:S13]  /*0eb0*/  FSETP.GTU.AND P0, PT, |R13|, 1.469367938527859385e-39, PT ;  /* 0x001000000d00780b */ /* 0x000fda0003f0c200 */
[----:B------:R-:W-:Y:S05]  /*0ec0*/  @P0 BRA `(.L_x_9) ;  /* 0x0000000000940947 */ /* 0x000fea0003800000 */
[----:B------:R-:W-:Y:S01]  /*0ed0*/  DFMA R4, R14, -R6, R4 ;  /* 0x800000060e04722b */ /* 0x000fe20000000004 */
[----:B------:R-:W-:-:S09]  /*0ee0*/  IMAD.MOV.U32 R10, RZ, RZ, RZ ;  /* 0x000000ffff0a7224 */ /* 0x000fd200078e00ff */
[C---:B------:R-:W-:Y:S02]  /*0ef0*/  FSETP.NEU.AND P0, PT, R5.reuse, RZ, PT ;  /* 0x000000ff0500720b */ /* 0x040fe40003f0d000 */
[----:B------:R-:W-:-:S04]  /*0f00*/  LOP3.LUT R9, R5, 0x80000000, R9, 0x48, !PT ;  /* 0x8000000005097812 */ /* 0x000fc800078e4809 */
[----:B------:R-:W-:-:S07]  /*0f10*/  LOP3.LUT R11, R9, R11, RZ, 0xfc, !PT ;  /* 0x0000000b090b7212 */ /* 0x000fce00078efcff */
[----:B------:R-:W-:Y:S05]  /*0f20*/  @!P0 BRA `(.L_x_9) ;  /* 0x00000000007c8947 */ /* 0x000fea0003800000 */
[----:B------:R-:W-:Y:S01]  /*0f30*/  IMAD.MOV R5, RZ, RZ, -R16 ;  /* 0x000000ffff057224 */ /* 0x000fe200078e0a10 */
[----:B------:R-:W-:Y:S01]  /*0f40*/  DMUL.RP R10, R14, R10 ;  /* 0x0000000a0e0a7228 */ /* 0x000fe20000008000 */
[----:B------:R-:W-:-:S06]  /*0f50*/  IMAD.MOV.U32 R4, RZ, RZ, RZ ;  /* 0x000000ffff047224 */ /* 0x000fcc00078e00ff */
[----:B------:R-:W-:-:S03]  /*0f60*/  DFMA R4, R12, -R4, R14 ;  /* 0x800000040c04722b */ /* 0x000fc6000000000e */
[----:B------:R-:W-:-:S03]  /*0f70*/  LOP3.LUT R9, R11, R9, RZ, 0x3c, !PT ;  /* 0x000000090b097212 */ /* 0x000fc600078e3cff */
[----:B------:R-:W-:-:S04]  /*0f80*/  IADD3 R4, PT, PT, -R16, -0x43300000, RZ ;  /* 0xbcd0000010047810 */ /* 0x000fc80007ffe1ff */
[----:B------:R-:W-:-:S04]  /*0f90*/  FSETP.NEU.AND P0, PT, |R5|, R4, PT ;  /* 0x000000040500720b */ /* 0x000fc80003f0d200 */
[----:B------:R-:W-:Y:S02]  /*0fa0*/  FSEL R12, R10, R12, !P0 ;  /* 0x0000000c0a0c7208 */ /* 0x000fe40004000000 */
[----:B------:R-:W-:Y:S01]  /*0fb0*/  FSEL R13, R9, R13, !P0 ;  /* 0x0000000d090d7208 */ /* 0x000fe20004000000 */
[----:B------:R-:W-:Y:S06]  /*0fc0*/  BRA `(.L_x_9) ;  /* 0x0000000000547947 */ /* 0x000fec0003800000 */
.L_x_8:
[----:B------:R-:W-:-:S14]  /*0fd0*/  DSETP.NAN.AND P0, PT, R10, R10, PT ;  /* 0x0000000a0a00722a */ /* 0x000fdc0003f08000 */
[----:B------:R-:W-:Y:S05]  /*0fe0*/  @P0 BRA `(.L_x_10) ;  /* 0x0000000000440947 */ /* 0x000fea0003800000 */
[----:B------:R-:W-:-:S14]  /*0ff0*/  DSETP.NAN.AND P0, PT, R8, R8, PT ;  /* 0x000000080800722a */ /* 0x000fdc0003f08000 */
[----:B------:R-:W-:Y:S05]  /*1000*/  @P0 BRA `(.L_x_11) ;  /* 0x0000000000300947 */ /* 0x000fea0003800000 */
[----:B------:R-:W-:Y:S01]  /*1010*/  ISETP.NE.AND P0, PT, R21, R20, PT ;  /* 0x000000141500720c */ /* 0x000fe20003f05270 */
[----:B------:R-:W-:Y:S01]  /*1020*/  IMAD.MOV.U32 R13, RZ, RZ, -0x80000 ;  /* 0xfff80000ff0d7424 */ /* 0x000fe200078e00ff */
[----:B------:R-:W-:-:S11]  /*1030*/  MOV R12, 0x0 ;  /* 0x00000000000c7802 */ /* 0x000fd60000000f00 */
[----:B------:R-:W-:Y:S05]  /*1040*/  @!P0 BRA `(.L_x_9) ;  /* 0x0000000000348947 */ /* 0x000fea0003800000 */
[----:B------:R-:W-:Y:S02]  /*1050*/  ISETP.NE.AND P0, PT, R21, 0x7ff00000, PT ;  /* 0x7ff000001500780c */ /* 0x000fe40003f05270 */
[----:B------:R-:W-:Y:S02]  /*1060*/  LOP3.LUT R13, R11, 0x80000000, R9, 0x48, !PT ;  /* 0x800000000b0d7812 */ /* 0x000fe400078e4809 */
[----:B------:R-:W-:-:S13]  /*1070*/  ISETP.EQ.OR P0, PT, R20, RZ, !P0 ;  /* 0x000000ff1400720c */ /* 0x000fda0004702670 */
[----:B------:R-:W-:Y:S01]  /*1080*/  @P0 LOP3.LUT R4, R13, 0x7ff00000, RZ, 0xfc, !PT ;  /* 0x7ff000000d040812 */ /* 0x000fe200078efcff */
[----:B------:R-:W-:Y:S02]  /*1090*/  @!P0 IMAD.MOV.U32 R12, RZ, RZ, RZ ;  /* 0x000000ffff0c8224 */ /* 0x000fe400078e00ff */
[----:B------:R-:W-:Y:S02]  /*10a0*/  @P0 IMAD.MOV.U32 R12, RZ, RZ, RZ ;  /* 0x000000ffff0c0224 */ /* 0x000fe400078e00ff */
[----:B------:R-:W-:Y:S01]  /*10b0*/  @P0 IMAD.MOV.U32 R13, RZ, RZ, R4 ;  /* 0x000000ffff0d0224 */ /* 0x000fe200078e0004 */
[----:B------:R-:W-:Y:S06]  /*10c0*/  BRA `(.L_x_9) ;  /* 0x0000000000147947 */ /* 0x000fec0003800000 */
.L_x_11:
[----:B------:R-:W-:Y:S02]  /*10d0*/  LOP3.LUT R13, R9, 0x80000, RZ, 0xfc, !PT ;  /* 0x00080000090d7812 */ /* 0x000fe400078efcff */
[----:B------:R-:W-:Y:S01]  /*10e0*/  MOV R12, R8 ;  /* 0x00000008000c7202 */ /* 0x000fe20000000f00 */
[----:B------:R-:W-:Y:S06]  /*10f0*/  BRA `(.L_x_9) ;  /* 0x0000000000087947 */ /* 0x000fec0003800000 */
.L_x_10:
[----:B------:R-:W-:Y:S01]  /*1100*/  LOP3.LUT R13, R11, 0x80000, RZ, 0xfc, !PT ;  /* 0x000800000b0d7812 */ /* 0x000fe200078efcff */
[----:B------:R-:W-:-:S07]  /*1110*/  IMAD.MOV.U32 R12, RZ, RZ, R10 ;  /* 0x000000ffff0c7224 */ /* 0x000fce00078e000a */
.L_x_9:
[----:B------:R-:W-:Y:S05]  /*1120*/  BSYNC.RECONVERGENT B1 ;  /* 0x0000000000017941 */ /* 0x000fea0003800200 */
.L_x_7:
[----:B------:R-:W-:Y:S02]  /*1130*/  IMAD.MOV.U32 R4, RZ, RZ, R2 ;  /* 0x000000ffff047224 */ /* 0x000fe400078e0002 */
[----:B------:R-:W-:-:S04]  /*1140*/  IMAD.MOV.U32 R5, RZ, RZ, 0x0 ;  /* 0x00000000ff057424 */ /* 0x000fc800078e00ff */
[----:B------:R-:W-:Y:S05]  /*1150*/  RET.REL.NODEC R4 `(_Z12stereoKernelPhS_S_dii) ;  /* 0xffffffec04a87950 */ /* 0x000fea0003c3ffff */
.L_x_12:
[----:B------:R-:W-:-:S00]  /*1160*/  BRA `(.L_x_12) ;  /* 0xfffffffc00fc7947 */ /* 0x000fc0000383ffff */
[----:B------:R-:W-:-:S00]  /*1170*/  NOP ;  /* 0x0000000000007918 */ /* 0x000fc00000000000 */
        /* <DEDUP_REMOVED lines=8> */
.L_x_13:


//--------------------- .nv.shared.reserved.0     --------------------------
	.section	.nv.shared.reserved.0,"aw",@nobits
	.weak		__nv_reservedSMEM_offset_0_alias
	.size		__nv_reservedSMEM_offset_0_alias, 0, 64
	.other		__nv_reservedSMEM_offset_0_alias,@"STO_CUDA_RESERVED_SHARED STV_DEFAULT"
__nv_reservedSMEM_offset_0_alias:
	.zero		0
	.zero		64


//--------------------- .nv.constant0._Z12stereoKernelPhS_S_dii --------------------------
	.section	.nv.constant0._Z12stereoKernelPhS_S_dii,"a",@progbits
	.sectionflags	@""
	.align	4
.nv.constant0._Z12stereoKernelPhS_S_dii:
	.zero		936


//--------------------- SYMBOLS --------------------------

	.type		.nv.reservedSmem.offset0,@object
	.size		.nv.reservedSmem.offset0,0x4
